//
// Generated by NVIDIA NVVM Compiler
//
// Compiler Build ID: CL-36424714
// Cuda compilation tools, release 13.0, V13.0.88
// Based on NVVM 20.0.0
//

.version 9.0
.target sm_100
.address_size 64

	// .globl	kernel

.visible .entry kernel(
	.param .u64 .ptr .align 1 kernel_param_0,
	.param .u64 .ptr .align 1 kernel_param_1,
	.param .u64 .ptr .align 1 kernel_param_2
)
{
	.reg .pred 	%p<3>;
	.reg .b32 	%r<11>;
	.reg .b32 	%f<5>;
	.reg .b64 	%rd<7>;

	ld.param.u64 	%rd1, [kernel_param_0];
	ld.param.u64 	%rd2, [kernel_param_1];
	ld.param.u64 	%rd3, [kernel_param_2];
	mov.u32 	%r1, %tid.x;
	mov.u32 	%r2, %tid.y;
	mov.u32 	%r3, %ntid.x;
	mad.lo.s32 	%r4, %r2, %r3, %r1;
	mov.u32 	%r5, %tid.z;
	mov.u32 	%r6, %ntid.y;
	mul.lo.s32 	%r7, %r3, %r6;
	mul.lo.s32 	%r8, %r7, %r5;
	or.b32  	%r9, %r4, %r8;
	setp.ne.s32 	%p1, %r9, 0;
	@%p1 bra 	$L__BB0_4;
	cvta.to.global.u64 	%rd4, %rd3;
	ld.global.u32 	%r10, [%rd4];
	setp.eq.s32 	%p2, %r10, 0;
	mov.f32 	%f4, 0f00000000;
	@%p2 bra 	$L__BB0_3;
	cvta.to.global.u64 	%rd5, %rd1;
	ld.global.f32 	%f4, [%rd5];
$L__BB0_3:
	cvta.to.global.u64 	%rd6, %rd2;
	st.global.f32 	[%rd6+8], %f4;
$L__BB0_4:
	ret;

}


// ===== COMPILED SASS (sm_100) =====

	.target	sm_100

	.elftype	@"ET_EXEC"


//--------------------- .note.nv.tkinfo           --------------------------
	.section	.note.nv.tkinfo,"",@"SHT_NOTE"
	.sectionflags	@"SHF_NOTE_NV_TKINFO"
	.tkinfo
        /*0018*/ 	.word	0x00000002
        /*0030*/ 	.string	""
        /*0030*/ 	.string	"ptxas"
        /*0030*/ 	.string	"Cuda compilation tools, release 13.0, V13.0.88"
        /*0030*/ 	.string	"Build cuda_13.0.r13.0/compiler.36424714_0"
        /*0030*/ 	.string	"-arch sm_100 -m 64 "



//--------------------- .note.nv.cuinfo           --------------------------
	.section	.note.nv.cuinfo,"",@"SHT_NOTE"
	.sectionflags	@"SHF_NOTE_NV_CUINFO"
        /*0018*/ 	.short	0x0002
        /*001a*/ 	.short	0x0064
        /*001c*/ 	.short	0x0082
	.zero		2


//--------------------- .nv.info                  --------------------------
	.section	.nv.info,"",@"SHT_CUDA_INFO"
	.align	4


	//----- nvinfo : EIATTR_REGCOUNT
	.align		4
        /*0000*/ 	.byte	0x04, 0x2f
        /*0002*/ 	.short	(.L_1 - .L_0)
	.align		4
.L_0:
        /*0004*/ 	.word	index@(kernel)
        /*0008*/ 	.word	0x0000000a


	//----- nvinfo : EIATTR_FRAME_SIZE
	.align		4
.L_1:
        /*000c*/ 	.byte	0x04, 0x11
        /*000e*/ 	.short	(.L_3 - .L_2)
	.align		4
.L_2:
        /*0010*/ 	.word	index@(kernel)
        /*0014*/ 	.word	0x00000000


	//----- nvinfo : EIATTR_MIN_STACK_SIZE
	.align		4
.L_3:
        /*0018*/ 	.byte	0x04, 0x12
        /*001a*/ 	.short	(.L_5 - .L_4)
	.align		4
.L_4:
        /*001c*/ 	.word	index@(kernel)
        /*0020*/ 	.word	0x00000000
.L_5:


//--------------------- .nv.compat                --------------------------
	.section	.nv.compat,"",@"SHT_CUDA_COMPAT_INFO"
	.align	4
        /*0000*/ 	.byte	0x02, 0x09, 0x00, 0x00, 0x02, 0x02, 0x01, 0x00, 0x02, 0x05, 0x05, 0x00, 0x03, 0x07, 0x01, 0x01
        /*0010*/ 	.byte	0x02, 0x03, 0x00, 0x00, 0x02, 0x06, 0x01, 0x00, 0x04, 0x0b, 0x08, 0x00, 0x09, 0x00, 0x00, 0x00
        /*0020*/ 	.byte	0x00, 0x00, 0x00, 0x00


//--------------------- .nv.info.kernel           --------------------------
	.section	.nv.info.kernel,"",@"SHT_CUDA_INFO"
	.sectionflags	@""
	.align	4


	//----- nvinfo : EIATTR_CUDA_API_VERSION
	.align		4
        /*0000*/ 	.byte	0x04, 0x37
        /*0002*/ 	.short	(.L_7 - .L_6)
.L_6:
        /*0004*/ 	.word	0x00000082


	//----- nvinfo : EIATTR_KPARAM_INFO
	.align		4
.L_7:
        /*0008*/ 	.byte	0x04, 0x17
        /*000a*/ 	.short	(.L_9 - .L_8)
.L_8:
        /*000c*/ 	.word	0x00000000
        /*0010*/ 	.short	0x0002
        /*0012*/ 	.short	0x0010
        /*0014*/ 	.byte	0x00, 0xf5, 0x21, 0x00


	//----- nvinfo : EIATTR_KPARAM_INFO
	.align		4
.L_9:
        /*0018*/ 	.byte	0x04, 0x17
        /*001a*/ 	.short	(.L_11 - .L_10)
.L_10:
        /*001c*/ 	.word	0x00000000
        /*0020*/ 	.short	0x0001
        /*0022*/ 	.short	0x0008
        /*0024*/ 	.byte	0x00, 0xf5, 0x21, 0x00


	//----- nvinfo : EIATTR_KPARAM_INFO
	.align		4
.L_11:
        /*0028*/ 	.byte	0x04, 0x17
        /*002a*/ 	.short	(.L_13 - .L_12)
.L_12:
        /*002c*/ 	.word	0x00000000
        /*0030*/ 	.short	0x0000
        /*0032*/ 	.short	0x0000
        /*0034*/ 	.byte	0x00, 0xf5, 0x21, 0x00


	//----- nvinfo : EIATTR_SPARSE_MMA_MASK
	.align		4
.L_13:
        /*0038*/ 	.byte	0x03, 0x50
        /*003a*/ 	.short	0x0000


	//----- nvinfo : EIATTR_MAXREG_COUNT
	.align		4
        /*003c*/ 	.byte	0x03, 0x1b
        /*003e*/ 	.short	0x00ff


	//----- nvinfo : EIATTR_MERCURY_ISA_VERSION
	.align		4
        /*0040*/ 	.byte	0x03, 0x5f
        /*0042*/ 	.short	0x0101


	//----- nvinfo : EIATTR_VRC_CTA_INIT_COUNT
	.align		4
        /*0044*/ 	.byte	0x02, 0x4a
	.zero		1
	.zero		1


	//----- nvinfo : EIATTR_EXIT_INSTR_OFFSETS
	.align		4
        /*0048*/ 	.byte	0x04, 0x1c
        /*004a*/ 	.short	(.L_15 - .L_14)


	//   ....[0]....
.L_14:
        /*004c*/ 	.word	0x000000a0


	//   ....[1]....
        /*0050*/ 	.word	0x00000150


	//----- nvinfo : EIATTR_CBANK_PARAM_SIZE
	.align		4
.L_15:
        /*0054*/ 	.byte	0x03, 0x19
        /*0056*/ 	.short	0x0018


	//----- nvinfo : EIATTR_PARAM_CBANK
	.align		4
        /*0058*/ 	.byte	0x04, 0x0a
        /*005a*/ 	.short	(.L_17 - .L_16)
	.align		4
.L_16:
        /*005c*/ 	.word	index@(.nv.constant0.kernel)
        /*0060*/ 	.short	0x0380
        /*0062*/ 	.short	0x0018


	//----- nvinfo : EIATTR_SW_WAR
	.align		4
.L_17:
        /*0064*/ 	.byte	0x04, 0x36
        /*0066*/ 	.short	(.L_19 - .L_18)
.L_18:
        /*0068*/ 	.word	0x00000008
.L_19:


//--------------------- .nv.callgraph             --------------------------
	.section	.nv.callgraph,"",@"SHT_CUDA_CALLGRAPH"
	.align	4
	.sectionentsize	8
	.align		4
        /*0000*/ 	.word	0x00000000
	.align		4
        /*0004*/ 	.word	0xffffffff
	.align		4
        /*0008*/ 	.word	0x00000000
	.align		4
        /*000c*/ 	.word	0xfffffffe
	.align		4
        /*0010*/ 	.word	0x00000000
	.align		4
        /*0014*/ 	.word	0xfffffffd
	.align		4
        /*0018*/ 	.word	0x00000000
	.align		4
        /*001c*/ 	.word	0xfffffffc


//--------------------- .text.kernel              --------------------------
	.section	.text.kernel,"ax",@progbits
	.align	128
        .global         kernel
        .type           kernel,@function
        .size           kernel,(.L_x_2 - kernel)
        .other          kernel,@"STO_CUDA_ENTRY STV_DEFAULT"
kernel:
.text.kernel:
[----:B------:R-:W-:Y:S01]  /*0000*/  LDC R1, c[0x0][0x37c] ;  /* 0x0000df00ff017b82 */ /* 0x000fe20000000800 */
[----:B------:R-:W0:Y:S01]  /*0010*/  S2R R0, SR_TID.X ;  /* 0x0000000000007919 */ /* 0x000e220000002100 */
[----:B------:R-:W1:Y:S01]  /*0020*/  LDCU UR5, c[0x0][0x360] ;  /* 0x00006c00ff0577ac */ /* 0x000e620008000800 */
[----:B------:R-:W0:Y:S01]  /*0030*/  S2R R3, SR_TID.Y ;  /* 0x0000000000037919 */ /* 0x000e220000002200 */
[----:B------:R-:W1:Y:S01]  /*0040*/  LDCU UR4, c[0x0][0x364] ;  /* 0x00006c80ff0477ac */ /* 0x000e620008000800 */
[----:B------:R-:W2:Y:S01]  /*0050*/  S2R R2, SR_TID.Z ;  /* 0x0000000000027919 */ /* 0x000ea20000002300 */
[----:B-1----:R-:W-:Y:S02]  /*0060*/  UIMAD UR4, UR5, UR4, URZ ;  /* 0x00000004050472a4 */ /* 0x002fe4000f8e02ff */
[----:B0-----:R-:W-:-:S04]  /*0070*/  IMAD R0, R3, UR5, R0 ;  /* 0x0000000503007c24 */ /* 0x001fc8000f8e0200 */
[----:B--2---:R-:W-:-:S05]  /*0080*/  IMAD R3, R2, UR4, RZ ;  /* 0x0000000402037c24 */ /* 0x004fca000f8e02ff */
[----:B------:R-:W-:-:S13]  /*0090*/  LOP3.LUT P0, RZ, R0, R3, RZ, 0xfc, !PT ;  /* 0x0000000300ff7212 */ /* 0x000fda000780fcff */
[----:B------:R-:W-:Y:S05]  /*00a0*/  @P0 EXIT ;  /* 0x000000000000094d */ /* 0x000fea0003800000 */
[----:B------:R-:W0:Y:S01]  /*00b0*/  LDC.64 R2, c[0x0][0x390] ;  /* 0x0000e400ff027b82 */ /* 0x000e220000000a00 */
[----:B------:R-:W0:Y:S02]  /*00c0*/  LDCU.64 UR4, c[0x0][0x358] ;  /* 0x00006b00ff0477ac */ /* 0x000e240008000a00 */
[----:B0-----:R-:W2:Y:S05]  /*00d0*/  LDG.E R2, desc[UR4][R2.64] ;  /* 0x0000000402027981 */ /* 0x001eaa000c1e1900 */
[----:B------:R-:W0:Y:S01]  /*00e0*/  LDC.64 R4, c[0x0][0x388] ;  /* 0x0000e200ff047b82 */ /* 0x000e220000000a00 */
[----:B------:R-:W-:Y:S01]  /*00f0*/  HFMA2 R7, -RZ, RZ, 0, 0 ;  /* 0x00000000ff077431 */ /* 0x000fe200000001ff */
[----:B--2---:R-:W-:-:S13]  /*0100*/  ISETP.NE.AND P0, PT, R2, RZ, PT ;  /* 0x000000ff0200720c */ /* 0x004fda0003f05270 */
[----:B0-----:R-:W-:Y:S05]  /*0110*/  @!P0 BRA `(.L_x_0) ;  /* 0x0000000000088947 */ /* 0x001fea0003800000 */
[----:B------:R-:W0:Y:S02]  /*0120*/  LDC.64 R2, c[0x0][0x380] ;  /* 0x0000e000ff027b82 */ /* 0x000e240000000a00 */
[----:B0-----:R0:W5:Y:S02]  /*0130*/  LDG.E R7, desc[UR4][R2.64] ;  /* 0x0000000402077981 */ /* 0x001164000c1e1900 */
.L_x_0:
[----:B-----5:R-:W-:Y:S01]  /*0140*/  STG.E desc[UR4][R4.64+0x8], R7 ;  /* 0x0000080704007986 */ /* 0x020fe2000c101904 */
[----:B------:R-:W-:Y:S05]  /*0150*/  EXIT ;  /* 0x000000000000794d */ /* 0x000fea0003800000 */
.L_x_1:
[----:B------:R-:W-:-:S00]  /*0160*/  BRA `(.L_x_1) ;  /* 0xfffffffc00fc7947 */ /* 0x000fc0000383ffff */
[----:B------:R-:W-:-:S00]  /*0170*/  NOP ;  /* 0x0000000000007918 */ /* 0x000fc00000000000 */
        /* <DEDUP_REMOVED lines=8> */
.L_x_2:


//--------------------- .nv.shared.reserved.0     --------------------------
	.section	.nv.shared.reserved.0,"aw",@nobits
	.weak		__nv_reservedSMEM_offset_0_alias
	.size		__nv_reservedSMEM_offset_0_alias, 0, 64
	.other		__nv_reservedSMEM_offset_0_alias,@"STO_CUDA_RESERVED_SHARED STV_DEFAULT"
__nv_reservedSMEM_offset_0_alias:
	.zero		0
	.zero		64


//--------------------- .nv.constant0.kernel      --------------------------
	.section	.nv.constant0.kernel,"a",@progbits
	.sectionflags	@""
	.align	4
.nv.constant0.kernel:
	.zero		920


//--------------------- SYMBOLS --------------------------

	.type		.nv.reservedSmem.offset0,@object
	.size		.nv.reservedSmem.offset0,0x4
